//
// Generated by NVIDIA NVVM Compiler
//
// Compiler Build ID: CL-36424714
// Cuda compilation tools, release 13.0, V13.0.88
// Based on NVVM 20.0.0
//

.version 9.0
.target sm_100
.address_size 64

	// .globl	_Z11bucket_sortPii
.extern .shared .align 16 .b8 bucket[];

.visible .entry _Z11bucket_sortPii(
	.param .u64 .ptr .align 1 _Z11bucket_sortPii_param_0,
	.param .u32 _Z11bucket_sortPii_param_1
)
{
	.reg .pred 	%p<15>;
	.reg .b32 	%r<57>;
	.reg .b64 	%rd<13>;

	ld.param.u64 	%rd3, [_Z11bucket_sortPii_param_0];
	ld.param.u32 	%r27, [_Z11bucket_sortPii_param_1];
	cvta.to.global.u64 	%rd1, %rd3;
	mov.u32 	%r28, %ctaid.x;
	mov.u32 	%r29, %ntid.x;
	mov.u32 	%r30, %tid.x;
	mad.lo.s32 	%r31, %r28, %r29, %r30;
	mul.wide.s32 	%rd4, %r31, 4;
	add.s64 	%rd5, %rd1, %rd4;
	ld.global.u32 	%r32, [%rd5];
	shl.b32 	%r33, %r32, 2;
	mov.u32 	%r34, bucket;
	add.s32 	%r35, %r34, %r33;
	atom.shared.add.u32 	%r36, [%r35], 1;
	bar.sync 	0;
	setp.ne.s32 	%p1, %r30, 0;
	setp.lt.s32 	%p2, %r27, 1;
	or.pred  	%p3, %p1, %p2;
	@%p3 bra 	$L__BB0_18;
	mov.b32 	%r55, 0;
	mov.u32 	%r46, %r55;
$L__BB0_2:
	shl.b32 	%r38, %r46, 2;
	add.s32 	%r3, %r34, %r38;
	ld.shared.u32 	%r4, [%r3];
	setp.lt.s32 	%p4, %r4, 1;
	@%p4 bra 	$L__BB0_17;
	and.b32  	%r5, %r4, 15;
	setp.lt.u32 	%p5, %r4, 16;
	@%p5 bra 	$L__BB0_6;
	and.b32  	%r41, %r4, 2147483632;
	neg.s32 	%r47, %r41;
$L__BB0_5:
	.pragma "nounroll";
	mul.wide.s32 	%rd6, %r55, 4;
	add.s64 	%rd7, %rd1, %rd6;
	st.global.u32 	[%rd7], %r46;
	st.global.u32 	[%rd7+4], %r46;
	st.global.u32 	[%rd7+8], %r46;
	st.global.u32 	[%rd7+12], %r46;
	st.global.u32 	[%rd7+16], %r46;
	st.global.u32 	[%rd7+20], %r46;
	st.global.u32 	[%rd7+24], %r46;
	st.global.u32 	[%rd7+28], %r46;
	st.global.u32 	[%rd7+32], %r46;
	st.global.u32 	[%rd7+36], %r46;
	st.global.u32 	[%rd7+40], %r46;
	st.global.u32 	[%rd7+44], %r46;
	st.global.u32 	[%rd7+48], %r46;
	st.global.u32 	[%rd7+52], %r46;
	st.global.u32 	[%rd7+56], %r46;
	add.s32 	%r55, %r55, 16;
	st.global.u32 	[%rd7+60], %r46;
	add.s32 	%r47, %r47, 16;
	setp.ne.s32 	%p6, %r47, 0;
	@%p6 bra 	$L__BB0_5;
$L__BB0_6:
	setp.eq.s32 	%p7, %r5, 0;
	@%p7 bra 	$L__BB0_16;
	and.b32  	%r13, %r4, 7;
	setp.lt.u32 	%p8, %r5, 8;
	@%p8 bra 	$L__BB0_9;
	mul.wide.s32 	%rd8, %r55, 4;
	add.s64 	%rd9, %rd1, %rd8;
	st.global.u32 	[%rd9], %r46;
	st.global.u32 	[%rd9+4], %r46;
	st.global.u32 	[%rd9+8], %r46;
	st.global.u32 	[%rd9+12], %r46;
	st.global.u32 	[%rd9+16], %r46;
	st.global.u32 	[%rd9+20], %r46;
	st.global.u32 	[%rd9+24], %r46;
	st.global.u32 	[%rd9+28], %r46;
	add.s32 	%r55, %r55, 8;
$L__BB0_9:
	setp.eq.s32 	%p9, %r13, 0;
	@%p9 bra 	$L__BB0_16;
	and.b32  	%r17, %r4, 3;
	setp.lt.u32 	%p10, %r13, 4;
	mov.u32 	%r54, %r55;
	@%p10 bra 	$L__BB0_12;
	mul.wide.s32 	%rd10, %r55, 4;
	add.s64 	%rd11, %rd1, %rd10;
	st.global.u32 	[%rd11], %r46;
	st.global.u32 	[%rd11+4], %r46;
	st.global.u32 	[%rd11+8], %r46;
	st.global.u32 	[%rd11+12], %r46;
	add.s32 	%r55, %r55, 4;
	mov.u32 	%r54, %r55;
$L__BB0_12:
	setp.eq.s32 	%p11, %r17, 0;
	@%p11 bra 	$L__BB0_16;
	add.s32 	%r55, %r54, 1;
	mul.wide.s32 	%rd12, %r54, 4;
	add.s64 	%rd2, %rd1, %rd12;
	st.global.u32 	[%rd2], %r46;
	setp.eq.s32 	%p12, %r17, 1;
	@%p12 bra 	$L__BB0_16;
	add.s32 	%r55, %r54, 2;
	st.global.u32 	[%rd2+4], %r46;
	setp.eq.s32 	%p13, %r17, 2;
	@%p13 bra 	$L__BB0_16;
	add.s32 	%r55, %r54, 3;
	st.global.u32 	[%rd2+8], %r46;
$L__BB0_16:
	mov.b32 	%r44, 0;
	st.shared.u32 	[%r3], %r44;
$L__BB0_17:
	add.s32 	%r46, %r46, 1;
	setp.ne.s32 	%p14, %r46, %r27;
	@%p14 bra 	$L__BB0_2;
$L__BB0_18:
	ret;

}


// ===== COMPILED SASS (sm_100) =====

	.target	sm_100

	.elftype	@"ET_EXEC"


//--------------------- .note.nv.tkinfo           --------------------------
	.section	.note.nv.tkinfo,"",@"SHT_NOTE"
	.sectionflags	@"SHF_NOTE_NV_TKINFO"
	.tkinfo
        /*0018*/ 	.word	0x00000002
        /*0030*/ 	.string	""
        /*0030*/ 	.string	"ptxas"
        /*0030*/ 	.string	"Cuda compilation tools, release 13.0, V13.0.88"
        /*0030*/ 	.string	"Build cuda_13.0.r13.0/compiler.36424714_0"
        /*0030*/ 	.string	"-arch sm_100 -m 64 "



//--------------------- .note.nv.cuinfo           --------------------------
	.section	.note.nv.cuinfo,"",@"SHT_NOTE"
	.sectionflags	@"SHF_NOTE_NV_CUINFO"
        /*0018*/ 	.short	0x0002
        /*001a*/ 	.short	0x0064
        /*001c*/ 	.short	0x0082
	.zero		2


//--------------------- .nv.info                  --------------------------
	.section	.nv.info,"",@"SHT_CUDA_INFO"
	.align	4


	//----- nvinfo : EIATTR_REGCOUNT
	.align		4
        /*0000*/ 	.byte	0x04, 0x2f
        /*0002*/ 	.short	(.L_1 - .L_0)
	.align		4
.L_0:
        /*0004*/ 	.word	index@(_Z11bucket_sortPii)
        /*0008*/ 	.word	0x0000000d


	//----- nvinfo : EIATTR_FRAME_SIZE
	.align		4
.L_1:
        /*000c*/ 	.byte	0x04, 0x11
        /*000e*/ 	.short	(.L_3 - .L_2)
	.align		4
.L_2:
        /*0010*/ 	.word	index@(_Z11bucket_sortPii)
        /*0014*/ 	.word	0x00000000


	//----- nvinfo : EIATTR_MIN_STACK_SIZE
	.align		4
.L_3:
        /*0018*/ 	.byte	0x04, 0x12
        /*001a*/ 	.short	(.L_5 - .L_4)
	.align		4
.L_4:
        /*001c*/ 	.word	index@(_Z11bucket_sortPii)
        /*0020*/ 	.word	0x00000000
.L_5:


//--------------------- .nv.compat                --------------------------
	.section	.nv.compat,"",@"SHT_CUDA_COMPAT_INFO"
	.align	4
        /*0000*/ 	.byte	0x02, 0x09, 0x00, 0x00, 0x02, 0x02, 0x01, 0x00, 0x02, 0x05, 0x05, 0x00, 0x03, 0x07, 0x01, 0x01
        /*0010*/ 	.byte	0x02, 0x03, 0x00, 0x00, 0x02, 0x06, 0x01, 0x00, 0x04, 0x0b, 0x08, 0x00, 0x09, 0x00, 0x00, 0x00
        /*0020*/ 	.byte	0x00, 0x00, 0x00, 0x00


//--------------------- .nv.info._Z11bucket_sortPii --------------------------
	.section	.nv.info._Z11bucket_sortPii,"",@"SHT_CUDA_INFO"
	.sectionflags	@""
	.align	4


	//----- nvinfo : EIATTR_CUDA_API_VERSION
	.align		4
        /*0000*/ 	.byte	0x04, 0x37
        /*0002*/ 	.short	(.L_7 - .L_6)
.L_6:
        /*0004*/ 	.word	0x00000082


	//----- nvinfo : EIATTR_KPARAM_INFO
	.align		4
.L_7:
        /*0008*/ 	.byte	0x04, 0x17
        /*000a*/ 	.short	(.L_9 - .L_8)
.L_8:
        /*000c*/ 	.word	0x00000000
        /*0010*/ 	.short	0x0001
        /*0012*/ 	.short	0x0008
        /*0014*/ 	.byte	0x00, 0xf0, 0x11, 0x00


	//----- nvinfo : EIATTR_KPARAM_INFO
	.align		4
.L_9:
        /*0018*/ 	.byte	0x04, 0x17
        /*001a*/ 	.short	(.L_11 - .L_10)
.L_10:
        /*001c*/ 	.word	0x00000000
        /*0020*/ 	.short	0x0000
        /*0022*/ 	.short	0x0000
        /*0024*/ 	.byte	0x00, 0xf5, 0x21, 0x00


	//----- nvinfo : EIATTR_SPARSE_MMA_MASK
	.align		4
.L_11:
        /*0028*/ 	.byte	0x03, 0x50
        /*002a*/ 	.short	0x0000


	//----- nvinfo : EIATTR_MAXREG_COUNT
	.align		4
        /*002c*/ 	.byte	0x03, 0x1b
        /*002e*/ 	.short	0x00ff


	//----- nvinfo : EIATTR_NUM_BARRIERS
	.align		4
        /*0030*/ 	.byte	0x02, 0x4c
        /*0032*/ 	.byte	0x01
	.zero		1


	//----- nvinfo : EIATTR_MERCURY_ISA_VERSION
	.align		4
        /*0034*/ 	.byte	0x03, 0x5f
        /*0036*/ 	.short	0x0101


	//----- nvinfo : EIATTR_VRC_CTA_INIT_COUNT
	.align		4
        /*0038*/ 	.byte	0x02, 0x4a
	.zero		1
	.zero		1


	//----- nvinfo : EIATTR_EXIT_INSTR_OFFSETS
	.align		4
        /*003c*/ 	.byte	0x04, 0x1c
        /*003e*/ 	.short	(.L_13 - .L_12)


	//   ....[0]....
.L_12:
        /*0040*/ 	.word	0x00000120


	//   ....[1]....
        /*0044*/ 	.word	0x00000640


	//----- nvinfo : EIATTR_CBANK_PARAM_SIZE
	.align		4
.L_13:
        /*0048*/ 	.byte	0x03, 0x19
        /*004a*/ 	.short	0x000c


	//----- nvinfo : EIATTR_PARAM_CBANK
	.align		4
        /*004c*/ 	.byte	0x04, 0x0a
        /*004e*/ 	.short	(.L_15 - .L_14)
	.align		4
.L_14:
        /*0050*/ 	.word	index@(.nv.constant0._Z11bucket_sortPii)
        /*0054*/ 	.short	0x0380
        /*0056*/ 	.short	0x000c


	//----- nvinfo : EIATTR_SW_WAR
	.align		4
.L_15:
        /*0058*/ 	.byte	0x04, 0x36
        /*005a*/ 	.short	(.L_17 - .L_16)
.L_16:
        /*005c*/ 	.word	0x00000008
.L_17:


//--------------------- .nv.callgraph             --------------------------
	.section	.nv.callgraph,"",@"SHT_CUDA_CALLGRAPH"
	.align	4
	.sectionentsize	8
	.align		4
        /*0000*/ 	.word	0x00000000
	.align		4
        /*0004*/ 	.word	0xffffffff
	.align		4
        /*0008*/ 	.word	0x00000000
	.align		4
        /*000c*/ 	.word	0xfffffffe
	.align		4
        /*0010*/ 	.word	0x00000000
	.align		4
        /*0014*/ 	.word	0xfffffffd
	.align		4
        /*0018*/ 	.word	0x00000000
	.align		4
        /*001c*/ 	.word	0xfffffffc


//--------------------- .text._Z11bucket_sortPii  --------------------------
	.section	.text._Z11bucket_sortPii,"ax",@progbits
	.align	128
        .global         _Z11bucket_sortPii
        .type           _Z11bucket_sortPii,@function
        .size           _Z11bucket_sortPii,(.L_x_8 - _Z11bucket_sortPii)
        .other          _Z11bucket_sortPii,@"STO_CUDA_ENTRY STV_DEFAULT"
_Z11bucket_sortPii:
.text._Z11bucket_sortPii:
[----:B------:R-:W-:Y:S01]  /*0000*/  LDC R1, c[0x0][0x37c] ;  /* 0x0000df00ff017b82 */ /* 0x000fe20000000800 */
[----:B------:R-:W0:Y:S07]  /*0010*/  S2R R4, SR_TID.X ;  /* 0x0000000000047919 */ /* 0x000e2e0000002100 */
[----:B------:R-:W0:Y:S01]  /*0020*/  S2UR UR4, SR_CTAID.X ;  /* 0x00000000000479c3 */ /* 0x000e220000002500 */
[----:B------:R-:W1:Y:S07]  /*0030*/  LDCU.64 UR6, c[0x0][0x358] ;  /* 0x00006b00ff0677ac */ /* 0x000e6e0008000a00 */
[----:B------:R-:W0:Y:S08]  /*0040*/  LDC R5, c[0x0][0x360] ;  /* 0x0000d800ff057b82 */ /* 0x000e300000000800 */
[----:B------:R-:W2:Y:S01]  /*0050*/  LDC.64 R2, c[0x0][0x380] ;  /* 0x0000e000ff027b82 */ /* 0x000ea20000000a00 */
[----:B0-----:R-:W-:-:S04]  /*0060*/  IMAD R5, R5, UR4, R4 ;  /* 0x0000000405057c24 */ /* 0x001fc8000f8e0204 */
[----:B--2---:R-:W-:-:S03]  /*0070*/  IMAD.WIDE R2, R5, 0x4, R2 ;  /* 0x0000000405027825 */ /* 0x004fc600078e0202 */
[----:B------:R-:W0:Y:S03]  /*0080*/  S2UR UR5, SR_CgaCtaId ;  /* 0x00000000000579c3 */ /* 0x000e260000008800 */
[----:B-1----:R-:W2:Y:S01]  /*0090*/  LDG.E R2, desc[UR6][R2.64] ;  /* 0x0000000602027981 */ /* 0x002ea2000c1e1900 */
[----:B------:R-:W-:-:S04]  /*00a0*/  UMOV UR4, 0x400 ;  /* 0x0000040000047882 */ /* 0x000fc80000000000 */
[----:B------:R-:W1:Y:S01]  /*00b0*/  LDC R5, c[0x0][0x388] ;  /* 0x0000e200ff057b82 */ /* 0x000e620000000800 */
[----:B0-----:R-:W-:Y:S01]  /*00c0*/  ULEA UR4, UR5, UR4, 0x18 ;  /* 0x0000000405047291 */ /* 0x001fe2000f8ec0ff */
[----:B-1----:R-:W-:-:S04]  /*00d0*/  ISETP.GE.AND P0, PT, R5, 0x1, PT ;  /* 0x000000010500780c */ /* 0x002fc80003f06270 */
[----:B------:R-:W-:Y:S02]  /*00e0*/  ISETP.NE.OR P0, PT, R4, RZ, !P0 ;  /* 0x000000ff0400720c */ /* 0x000fe40004705670 */
[----:B--2---:R-:W-:-:S05]  /*00f0*/  LEA R0, R2, UR4, 0x2 ;  /* 0x0000000402007c11 */ /* 0x004fca000f8e10ff */
[----:B------:R0:W-:Y:S01]  /*0100*/  ATOMS.POPC.INC.32 RZ, [R0+URZ] ;  /* 0x0000000000ff7f8c */ /* 0x0001e2000d8000ff */
[----:B------:R-:W-:Y:S06]  /*0110*/  BAR.SYNC.DEFER_BLOCKING 0x0 ;  /* 0x0000000000007b1d */ /* 0x000fec0000010000 */
[----:B------:R-:W-:Y:S05]  /*0120*/  @P0 EXIT ;  /* 0x000000000000094d */ /* 0x000fea0003800000 */
[----:B------:R-:W-:Y:S02]  /*0130*/  IMAD.MOV.U32 R7, RZ, RZ, RZ ;  /* 0x000000ffff077224 */ /* 0x000fe400078e00ff */
[----:B------:R-:W-:-:S07]  /*0140*/  IMAD.MOV.U32 R9, RZ, RZ, RZ ;  /* 0x000000ffff097224 */ /* 0x000fce00078e00ff */
.L_x_6:
[----:B------:R-:W-:-:S05]  /*0150*/  LEA R8, R9, UR4, 0x2 ;  /* 0x0000000409087c11 */ /* 0x000fca000f8e10ff */
[----:B------:R-:W1:Y:S02]  /*0160*/  LDS R6, [R8] ;  /* 0x0000000008067984 */ /* 0x000e640000000800 */
[----:B-1----:R-:W-:-:S13]  /*0170*/  ISETP.GE.AND P0, PT, R6, 0x1, PT ;  /* 0x000000010600780c */ /* 0x002fda0003f06270 */
[----:B------:R-:W-:Y:S05]  /*0180*/  @!P0 BRA `(.L_x_0) ;  /* 0x00000004001c8947 */ /* 0x000fea0003800000 */
[C---:B------:R-:W-:Y:S02]  /*0190*/  ISETP.GE.U32.AND P1, PT, R6.reuse, 0x10, PT ;  /* 0x000000100600780c */ /* 0x040fe40003f26070 */
[----:B------:R-:W-:-:S04]  /*01a0*/  LOP3.LUT R10, R6, 0xf, RZ, 0xc0, !PT ;  /* 0x0000000f060a7812 */ /* 0x000fc800078ec0ff */
[----:B------:R-:W-:-:S07]  /*01b0*/  ISETP.NE.AND P0, PT, R10, RZ, PT ;  /* 0x000000ff0a00720c */ /* 0x000fce0003f05270 */
[----:B------:R-:W-:Y:S06]  /*01c0*/  @!P1 BRA `(.L_x_1) ;  /* 0x0000000000609947 */ /* 0x000fec0003800000 */
[----:B------:R-:W1:Y:S01]  /*01d0*/  LDC.64 R4, c[0x0][0x380] ;  /* 0x0000e000ff047b82 */ /* 0x000e620000000a00 */
[----:B0-----:R-:W-:-:S05]  /*01e0*/  LOP3.LUT R0, R6, 0x7ffffff0, RZ, 0xc0, !PT ;  /* 0x7ffffff006007812 */ /* 0x001fca00078ec0ff */
[----:B------:R-:W-:-:S07]  /*01f0*/  IMAD.MOV R0, RZ, RZ, -R0 ;  /* 0x000000ffff007224 */ /* 0x000fce00078e0a00 */
.L_x_2:
[----:B-12---:R-:W-:-:S04]  /*0200*/  IMAD.WIDE R2, R7, 0x4, R4 ;  /* 0x0000000407027825 */ /* 0x006fc800078e0204 */
[----:B------:R-:W-:Y:S01]  /*0210*/  VIADD R0, R0, 0x10 ;  /* 0x0000001000007836 */ /* 0x000fe20000000000 */
[----:B------:R2:W-:Y:S01]  /*0220*/  STG.E desc[UR6][R2.64], R9 ;  /* 0x0000000902007986 */ /* 0x0005e2000c101906 */
[----:B------:R-:W-:-:S03]  /*0230*/  VIADD R7, R7, 0x10 ;  /* 0x0000001007077836 */ /* 0x000fc60000000000 */
[----:B------:R2:W-:Y:S01]  /*0240*/  STG.E desc[UR6][R2.64+0x4], R9 ;  /* 0x0000040902007986 */ /* 0x0005e2000c101906 */
[----:B------:R-:W-:-:S03]  /*0250*/  ISETP.NE.AND P1, PT, R0, RZ, PT ;  /* 0x000000ff0000720c */ /* 0x000fc60003f25270 */
[----:B------:R2:W-:Y:S04]  /*0260*/  STG.E desc[UR6][R2.64+0x8], R9 ;  /* 0x0000080902007986 */ /* 0x0005e8000c101906 */
        /* <DEDUP_REMOVED lines=12> */
[----:B------:R2:W-:Y:S01]  /*0330*/  STG.E desc[UR6][R2.64+0x3c], R9 ;  /* 0x00003c0902007986 */ /* 0x0005e2000c101906 */
[----:B------:R-:W-:Y:S05]  /*0340*/  @P1 BRA `(.L_x_2) ;  /* 0xfffffffc00ac1947 */ /* 0x000fea000383ffff */
.L_x_1:
[----:B------:R-:W-:Y:S05]  /*0350*/  @!P0 BRA `(.L_x_3) ;  /* 0x0000000000a48947 */ /* 0x000fea0003800000 */
[----:B------:R-:W-:Y:S02]  /*0360*/  ISETP.GE.U32.AND P0, PT, R10, 0x8, PT ;  /* 0x000000080a00780c */ /* 0x000fe40003f06070 */
[----:B0-----:R-:W-:-:S04]  /*0370*/  LOP3.LUT R0, R6, 0x7, RZ, 0xc0, !PT ;  /* 0x0000000706007812 */ /* 0x001fc800078ec0ff */
[----:B------:R-:W-:-:S07]  /*0380*/  ISETP.NE.AND P1, PT, R0, RZ, PT ;  /* 0x000000ff0000720c */ /* 0x000fce0003f25270 */
[----:B------:R-:W-:Y:S06]  /*0390*/  @!P0 BRA `(.L_x_4) ;  /* 0x00000000002c8947 */ /* 0x000fec0003800000 */
[----:B--2---:R-:W0:Y:S02]  /*03a0*/  LDC.64 R2, c[0x0][0x380] ;  /* 0x0000e000ff027b82 */ /* 0x004e240000000a00 */
[----:B0-----:R-:W-:-:S04]  /*03b0*/  IMAD.WIDE R2, R7, 0x4, R2 ;  /* 0x0000000407027825 */ /* 0x001fc800078e0202 */
[----:B------:R-:W-:Y:S01]  /*03c0*/  VIADD R7, R7, 0x8 ;  /* 0x0000000807077836 */ /* 0x000fe20000000000 */
[----:B------:R0:W-:Y:S04]  /*03d0*/  STG.E desc[UR6][R2.64], R9 ;  /* 0x0000000902007986 */ /* 0x0001e8000c101906 */
[----:B------:R0:W-:Y:S04]  /*03e0*/  STG.E desc[UR6][R2.64+0x4], R9 ;  /* 0x0000040902007986 */ /* 0x0001e8000c101906 */
[----:B------:R0:W-:Y:S04]  /*03f0*/  STG.E desc[UR6][R2.64+0x8], R9 ;  /* 0x0000080902007986 */ /* 0x0001e8000c101906 */
[----:B------:R0:W-:Y:S04]  /*0400*/  STG.E desc[UR6][R2.64+0xc], R9 ;  /* 0x00000c0902007986 */ /* 0x0001e8000c101906 */
[----:B------:R0:W-:Y:S04]  /*0410*/  STG.E desc[UR6][R2.64+0x10], R9 ;  /* 0x0000100902007986 */ /* 0x0001e8000c101906 */
[----:B------:R0:W-:Y:S04]  /*0420*/  STG.E desc[UR6][R2.64+0x14], R9 ;  /* 0x0000140902007986 */ /* 0x0001e8000c101906 */
[----:B------:R0:W-:Y:S04]  /*0430*/  STG.E desc[UR6][R2.64+0x18], R9 ;  /* 0x0000180902007986 */ /* 0x0001e8000c101906 */
[----:B------:R0:W-:Y:S02]  /*0440*/  STG.E desc[UR6][R2.64+0x1c], R9 ;  /* 0x00001c0902007986 */ /* 0x0001e4000c101906 */
.L_x_4:
[----:B------:R-:W-:Y:S05]  /*0450*/  @!P1 BRA `(.L_x_3) ;  /* 0x0000000000649947 */ /* 0x000fea0003800000 */
[----:B------:R-:W-:Y:S01]  /*0460*/  ISETP.GE.U32.AND P0, PT, R0, 0x4, PT ;  /* 0x000000040000780c */ /* 0x000fe20003f06070 */
[----:B------:R-:W-:Y:S01]  /*0470*/  IMAD.MOV.U32 R5, RZ, RZ, R7 ;  /* 0x000000ffff057224 */ /* 0x000fe200078e0007 */
[----:B------:R-:W-:-:S04]  /*0480*/  LOP3.LUT R6, R6, 0x3, RZ, 0xc0, !PT ;  /* 0x0000000306067812 */ /* 0x000fc800078ec0ff */
[----:B------:R-:W-:-:S07]  /*0490*/  ISETP.NE.AND P1, PT, R6, RZ, PT ;  /* 0x000000ff0600720c */ /* 0x000fce0003f25270 */
[----:B------:R-:W-:Y:S06]  /*04a0*/  @!P0 BRA `(.L_x_5) ;  /* 0x0000000000208947 */ /* 0x000fec0003800000 */
[----:B0-2---:R-:W0:Y:S02]  /*04b0*/  LDC.64 R2, c[0x0][0x380] ;  /* 0x0000e000ff027b82 */ /* 0x005e240000000a00 */
[----:B0-----:R-:W-:-:S04]  /*04c0*/  IMAD.WIDE R2, R7, 0x4, R2 ;  /* 0x0000000407027825 */ /* 0x001fc800078e0202 */
[----:B------:R-:W-:Y:S01]  /*04d0*/  VIADD R7, R7, 0x4 ;  /* 0x0000000407077836 */ /* 0x000fe20000000000 */
[----:B------:R1:W-:Y:S03]  /*04e0*/  STG.E desc[UR6][R2.64], R9 ;  /* 0x0000000902007986 */ /* 0x0003e6000c101906 */
[----:B------:R-:W-:Y:S01]  /*04f0*/  IMAD.MOV.U32 R5, RZ, RZ, R7 ;  /* 0x000000ffff057224 */ /* 0x000fe200078e0007 */
[----:B------:R1:W-:Y:S04]  /*0500*/  STG.E desc[UR6][R2.64+0x4], R9 ;  /* 0x0000040902007986 */ /* 0x0003e8000c101906 */
[----:B------:R1:W-:Y:S04]  /*0510*/  STG.E desc[UR6][R2.64+0x8], R9 ;  /* 0x0000080902007986 */ /* 0x0003e8000c101906 */
[----:B------:R1:W-:Y:S02]  /*0520*/  STG.E desc[UR6][R2.64+0xc], R9 ;  /* 0x00000c0902007986 */ /* 0x0003e4000c101906 */
.L_x_5:
[----:B------:R-:W-:Y:S05]  /*0530*/  @!P1 BRA `(.L_x_3) ;  /* 0x00000000002c9947 */ /* 0x000fea0003800000 */
[----:B012---:R-:W0:Y:S01]  /*0540*/  LDC.64 R2, c[0x0][0x380] ;  /* 0x0000e000ff027b82 */ /* 0x007e220000000a00 */
[----:B------:R-:W-:Y:S01]  /*0550*/  ISETP.NE.AND P0, PT, R6, 0x1, PT ;  /* 0x000000010600780c */ /* 0x000fe20003f05270 */
[C---:B------:R-:W-:Y:S02]  /*0560*/  VIADD R7, R5.reuse, 0x1 ;  /* 0x0000000105077836 */ /* 0x040fe40000000000 */
[----:B0-----:R-:W-:-:S05]  /*0570*/  IMAD.WIDE R2, R5, 0x4, R2 ;  /* 0x0000000405027825 */ /* 0x001fca00078e0202 */
[----:B------:R3:W-:Y:S05]  /*0580*/  STG.E desc[UR6][R2.64], R9 ;  /* 0x0000000902007986 */ /* 0x0007ea000c101906 */
[----:B------:R-:W-:Y:S05]  /*0590*/  @!P0 BRA `(.L_x_3) ;  /* 0x0000000000148947 */ /* 0x000fea0003800000 */
[----:B------:R-:W-:Y:S01]  /*05a0*/  ISETP.NE.AND P0, PT, R6, 0x2, PT ;  /* 0x000000020600780c */ /* 0x000fe20003f05270 */
[----:B------:R4:W-:Y:S01]  /*05b0*/  STG.E desc[UR6][R2.64+0x4], R9 ;  /* 0x0000040902007986 */ /* 0x0009e2000c101906 */
[----:B------:R-:W-:-:S11]  /*05c0*/  VIADD R7, R5, 0x2 ;  /* 0x0000000205077836 */ /* 0x000fd60000000000 */
[----:B------:R4:W-:Y:S01]  /*05d0*/  @P0 STG.E desc[UR6][R2.64+0x8], R9 ;  /* 0x0000080902000986 */ /* 0x0009e2000c101906 */
[----:B------:R-:W-:-:S07]  /*05e0*/  @P0 VIADD R7, R5, 0x3 ;  /* 0x0000000305070836 */ /* 0x000fce0000000000 */
.L_x_3:
[----:B------:R0:W-:Y:S02]  /*05f0*/  STS [R8], RZ ;  /* 0x000000ff08007388 */ /* 0x0001e40000000800 */
.L_x_0:
[----:B------:R-:W5:Y:S01]  /*0600*/  LDCU UR5, c[0x0][0x388] ;  /* 0x00007100ff0577ac */ /* 0x000f620008000800 */
[----:B01234-:R-:W-:-:S05]  /*0610*/  VIADD R9, R9, 0x1 ;  /* 0x0000000109097836 */ /* 0x01ffca0000000000 */
[----:B-----5:R-:W-:-:S13]  /*0620*/  ISETP.NE.AND P0, PT, R9, UR5, PT ;  /* 0x0000000509007c0c */ /* 0x020fda000bf05270 */
[----:B------:R-:W-:Y:S05]  /*0630*/  @P0 BRA `(.L_x_6) ;  /* 0xfffffff800c40947 */ /* 0x000fea000383ffff */
[----:B------:R-:W-:Y:S05]  /*0640*/  EXIT ;  /* 0x000000000000794d */ /* 0x000fea0003800000 */
.L_x_7:
[----:B------:R-:W-:-:S00]  /*0650*/  BRA `(.L_x_7) ;  /* 0xfffffffc00fc7947 */ /* 0x000fc0000383ffff */
[----:B------:R-:W-:-:S00]  /*0660*/  NOP ;  /* 0x0000000000007918 */ /* 0x000fc00000000000 */
        /* <DEDUP_REMOVED lines=9> */
.L_x_8:


//--------------------- .nv.shared._Z11bucket_sortPii --------------------------
	.section	.nv.shared._Z11bucket_sortPii,"aw",@nobits
	.sectionflags	@""
	.align	16
	.zero		1024


//--------------------- .nv.shared.reserved.0     --------------------------
	.section	.nv.shared.reserved.0,"aw",@nobits
	.weak		__nv_reservedSMEM_offset_0_alias
	.size		__nv_reservedSMEM_offset_0_alias, 0, 64
	.other		__nv_reservedSMEM_offset_0_alias,@"STO_CUDA_RESERVED_SHARED STV_DEFAULT"
__nv_reservedSMEM_offset_0_alias:
	.zero		0
	.zero		64


//--------------------- .nv.constant0._Z11bucket_sortPii --------------------------
	.section	.nv.constant0._Z11bucket_sortPii,"a",@progbits
	.sectionflags	@""
	.align	4
.nv.constant0._Z11bucket_sortPii:
	.zero		908


//--------------------- SYMBOLS --------------------------

	.type		.nv.reservedSmem.offset0,@object
	.size		.nv.reservedSmem.offset0,0x4
	.type		.nv.reservedSmem.cap,@object
	.size		.nv.reservedSmem.cap,0x4
